//
// Generated by NVIDIA NVVM Compiler
//
// Compiler Build ID: CL-36424714
// Cuda compilation tools, release 13.0, V13.0.88
// Based on NVVM 20.0.0
//

.version 9.0
.target sm_100
.address_size 64

	// .globl	my_function_kernel

.visible .entry my_function_kernel(
	.param .u64 .ptr .align 1 my_function_kernel_param_0,
	.param .u64 .ptr .align 1 my_function_kernel_param_1,
	.param .u32 my_function_kernel_param_2,
	.param .u32 my_function_kernel_param_3,
	.param .u32 my_function_kernel_param_4
)
{
	.reg .pred 	%p<4>;
	.reg .b32 	%r<14>;
	.reg .b32 	%f<4>;
	.reg .b64 	%rd<9>;

	ld.param.u64 	%rd1, [my_function_kernel_param_0];
	ld.param.u64 	%rd2, [my_function_kernel_param_1];
	ld.param.u32 	%r3, [my_function_kernel_param_2];
	ld.param.u32 	%r4, [my_function_kernel_param_3];
	mov.u32 	%r5, %ctaid.y;
	mov.u32 	%r6, %ntid.y;
	mov.u32 	%r7, %tid.y;
	mad.lo.s32 	%r1, %r5, %r6, %r7;
	mov.u32 	%r8, %ctaid.x;
	mov.u32 	%r9, %ntid.x;
	mov.u32 	%r10, %tid.x;
	mad.lo.s32 	%r2, %r8, %r9, %r10;
	setp.ge.s32 	%p1, %r1, %r4;
	setp.ge.s32 	%p2, %r2, %r3;
	or.pred  	%p3, %p2, %p1;
	@%p3 bra 	$L__BB0_2;
	cvta.to.global.u64 	%rd3, %rd1;
	cvta.to.global.u64 	%rd4, %rd2;
	mad.lo.s32 	%r11, %r3, %r1, %r2;
	mul.wide.s32 	%rd5, %r11, 4;
	add.s64 	%rd6, %rd3, %rd5;
	ld.global.f32 	%f1, [%rd6];
	add.s32 	%r12, %r2, 1;
	cvt.rn.f32.s32 	%f2, %r12;
	mul.f32 	%f3, %f1, %f2;
	mad.lo.s32 	%r13, %r4, %r2, %r1;
	mul.wide.s32 	%rd7, %r13, 4;
	add.s64 	%rd8, %rd4, %rd7;
	st.global.f32 	[%rd8], %f3;
$L__BB0_2:
	ret;

}


// ===== COMPILED SASS (sm_100) =====

	.target	sm_100

	.elftype	@"ET_EXEC"


//--------------------- .note.nv.tkinfo           --------------------------
	.section	.note.nv.tkinfo,"",@"SHT_NOTE"
	.sectionflags	@"SHF_NOTE_NV_TKINFO"
	.tkinfo
        /*0018*/ 	.word	0x00000002
        /*0030*/ 	.string	""
        /*0030*/ 	.string	"ptxas"
        /*0030*/ 	.string	"Cuda compilation tools, release 13.0, V13.0.88"
        /*0030*/ 	.string	"Build cuda_13.0.r13.0/compiler.36424714_0"
        /*0030*/ 	.string	"-arch sm_100 -m 64 "



//--------------------- .note.nv.cuinfo           --------------------------
	.section	.note.nv.cuinfo,"",@"SHT_NOTE"
	.sectionflags	@"SHF_NOTE_NV_CUINFO"
        /*0018*/ 	.short	0x0002
        /*001a*/ 	.short	0x0064
        /*001c*/ 	.short	0x0082
	.zero		2


//--------------------- .nv.info                  --------------------------
	.section	.nv.info,"",@"SHT_CUDA_INFO"
	.align	4


	//----- nvinfo : EIATTR_REGCOUNT
	.align		4
        /*0000*/ 	.byte	0x04, 0x2f
        /*0002*/ 	.short	(.L_1 - .L_0)
	.align		4
.L_0:
        /*0004*/ 	.word	index@(my_function_kernel)
        /*0008*/ 	.word	0x0000000c


	//----- nvinfo : EIATTR_FRAME_SIZE
	.align		4
.L_1:
        /*000c*/ 	.byte	0x04, 0x11
        /*000e*/ 	.short	(.L_3 - .L_2)
	.align		4
.L_2:
        /*0010*/ 	.word	index@(my_function_kernel)
        /*0014*/ 	.word	0x00000000


	//----- nvinfo : EIATTR_MIN_STACK_SIZE
	.align		4
.L_3:
        /*0018*/ 	.byte	0x04, 0x12
        /*001a*/ 	.short	(.L_5 - .L_4)
	.align		4
.L_4:
        /*001c*/ 	.word	index@(my_function_kernel)
        /*0020*/ 	.word	0x00000000
.L_5:


//--------------------- .nv.compat                --------------------------
	.section	.nv.compat,"",@"SHT_CUDA_COMPAT_INFO"
	.align	4
        /*0000*/ 	.byte	0x02, 0x09, 0x00, 0x00, 0x02, 0x02, 0x01, 0x00, 0x02, 0x05, 0x05, 0x00, 0x03, 0x07, 0x01, 0x01
        /*0010*/ 	.byte	0x02, 0x03, 0x00, 0x00, 0x02, 0x06, 0x01, 0x00, 0x04, 0x0b, 0x08, 0x00, 0x09, 0x00, 0x00, 0x00
        /*0020*/ 	.byte	0x00, 0x00, 0x00, 0x00


//--------------------- .nv.info.my_function_kernel --------------------------
	.section	.nv.info.my_function_kernel,"",@"SHT_CUDA_INFO"
	.sectionflags	@""
	.align	4


	//----- nvinfo : EIATTR_CUDA_API_VERSION
	.align		4
        /*0000*/ 	.byte	0x04, 0x37
        /*0002*/ 	.short	(.L_7 - .L_6)
.L_6:
        /*0004*/ 	.word	0x00000082


	//----- nvinfo : EIATTR_KPARAM_INFO
	.align		4
.L_7:
        /*0008*/ 	.byte	0x04, 0x17
        /*000a*/ 	.short	(.L_9 - .L_8)
.L_8:
        /*000c*/ 	.word	0x00000000
        /*0010*/ 	.short	0x0004
        /*0012*/ 	.short	0x0018
        /*0014*/ 	.byte	0x00, 0xf0, 0x11, 0x00


	//----- nvinfo : EIATTR_KPARAM_INFO
	.align		4
.L_9:
        /*0018*/ 	.byte	0x04, 0x17
        /*001a*/ 	.short	(.L_11 - .L_10)
.L_10:
        /*001c*/ 	.word	0x00000000
        /*0020*/ 	.short	0x0003
        /*0022*/ 	.short	0x0014
        /*0024*/ 	.byte	0x00, 0xf0, 0x11, 0x00


	//----- nvinfo : EIATTR_KPARAM_INFO
	.align		4
.L_11:
        /*0028*/ 	.byte	0x04, 0x17
        /*002a*/ 	.short	(.L_13 - .L_12)
.L_12:
        /*002c*/ 	.word	0x00000000
        /*0030*/ 	.short	0x0002
        /*0032*/ 	.short	0x0010
        /*0034*/ 	.byte	0x00, 0xf0, 0x11, 0x00


	//----- nvinfo : EIATTR_KPARAM_INFO
	.align		4
.L_13:
        /*0038*/ 	.byte	0x04, 0x17
        /*003a*/ 	.short	(.L_15 - .L_14)
.L_14:
        /*003c*/ 	.word	0x00000000
        /*0040*/ 	.short	0x0001
        /*0042*/ 	.short	0x0008
        /*0044*/ 	.byte	0x00, 0xf5, 0x21, 0x00


	//----- nvinfo : EIATTR_KPARAM_INFO
	.align		4
.L_15:
        /*0048*/ 	.byte	0x04, 0x17
        /*004a*/ 	.short	(.L_17 - .L_16)
.L_16:
        /*004c*/ 	.word	0x00000000
        /*0050*/ 	.short	0x0000
        /*0052*/ 	.short	0x0000
        /*0054*/ 	.byte	0x00, 0xf5, 0x21, 0x00


	//----- nvinfo : EIATTR_SPARSE_MMA_MASK
	.align		4
.L_17:
        /*0058*/ 	.byte	0x03, 0x50
        /*005a*/ 	.short	0x0000


	//----- nvinfo : EIATTR_MAXREG_COUNT
	.align		4
        /*005c*/ 	.byte	0x03, 0x1b
        /*005e*/ 	.short	0x00ff


	//----- nvinfo : EIATTR_MERCURY_ISA_VERSION
	.align		4
        /*0060*/ 	.byte	0x03, 0x5f
        /*0062*/ 	.short	0x0101


	//----- nvinfo : EIATTR_VRC_CTA_INIT_COUNT
	.align		4
        /*0064*/ 	.byte	0x02, 0x4a
	.zero		1
	.zero		1


	//----- nvinfo : EIATTR_EXIT_INSTR_OFFSETS
	.align		4
        /*0068*/ 	.byte	0x04, 0x1c
        /*006a*/ 	.short	(.L_19 - .L_18)


	//   ....[0]....
.L_18:
        /*006c*/ 	.word	0x000000c0


	//   ....[1]....
        /*0070*/ 	.word	0x00000190


	//----- nvinfo : EIATTR_CBANK_PARAM_SIZE
	.align		4
.L_19:
        /*0074*/ 	.byte	0x03, 0x19
        /*0076*/ 	.short	0x001c


	//----- nvinfo : EIATTR_PARAM_CBANK
	.align		4
        /*0078*/ 	.byte	0x04, 0x0a
        /*007a*/ 	.short	(.L_21 - .L_20)
	.align		4
.L_20:
        /*007c*/ 	.word	index@(.nv.constant0.my_function_kernel)
        /*0080*/ 	.short	0x0380
        /*0082*/ 	.short	0x001c


	//----- nvinfo : EIATTR_SW_WAR
	.align		4
.L_21:
        /*0084*/ 	.byte	0x04, 0x36
        /*0086*/ 	.short	(.L_23 - .L_22)
.L_22:
        /*0088*/ 	.word	0x00000008
.L_23:


//--------------------- .nv.callgraph             --------------------------
	.section	.nv.callgraph,"",@"SHT_CUDA_CALLGRAPH"
	.align	4
	.sectionentsize	8
	.align		4
        /*0000*/ 	.word	0x00000000
	.align		4
        /*0004*/ 	.word	0xffffffff
	.align		4
        /*0008*/ 	.word	0x00000000
	.align		4
        /*000c*/ 	.word	0xfffffffe
	.align		4
        /*0010*/ 	.word	0x00000000
	.align		4
        /*0014*/ 	.word	0xfffffffd
	.align		4
        /*0018*/ 	.word	0x00000000
	.align		4
        /*001c*/ 	.word	0xfffffffc


//--------------------- .text.my_function_kernel  --------------------------
	.section	.text.my_function_kernel,"ax",@progbits
	.align	128
        .global         my_function_kernel
        .type           my_function_kernel,@function
        .size           my_function_kernel,(.L_x_1 - my_function_kernel)
        .other          my_function_kernel,@"STO_CUDA_ENTRY STV_DEFAULT"
my_function_kernel:
.text.my_function_kernel:
[----:B------:R-:W-:Y:S01]  /*0000*/  LDC R1, c[0x0][0x37c] ;  /* 0x0000df00ff017b82 */ /* 0x000fe20000000800 */
[----:B------:R-:W0:Y:S07]  /*0010*/  S2R R3, SR_TID.Y ;  /* 0x0000000000037919 */ /* 0x000e2e0000002200 */
[----:B------:R-:W0:Y:S01]  /*0020*/  S2UR UR4, SR_CTAID.Y ;  /* 0x00000000000479c3 */ /* 0x000e220000002600 */
[----:B------:R-:W1:Y:S01]  /*0030*/  LDCU.64 UR6, c[0x0][0x390] ;  /* 0x00007200ff0677ac */ /* 0x000e620008000a00 */
[----:B------:R-:W2:Y:S06]  /*0040*/  S2R R2, SR_TID.X ;  /* 0x0000000000027919 */ /* 0x000eac0000002100 */
[----:B------:R-:W0:Y:S08]  /*0050*/  LDC R0, c[0x0][0x364] ;  /* 0x0000d900ff007b82 */ /* 0x000e300000000800 */
[----:B------:R-:W2:Y:S08]  /*0060*/  S2UR UR5, SR_CTAID.X ;  /* 0x00000000000579c3 */ /* 0x000eb00000002500 */
[----:B------:R-:W2:Y:S01]  /*0070*/  LDC R7, c[0x0][0x360] ;  /* 0x0000d800ff077b82 */ /* 0x000ea20000000800 */
[----:B0-----:R-:W-:-:S05]  /*0080*/  IMAD R0, R0, UR4, R3 ;  /* 0x0000000400007c24 */ /* 0x001fca000f8e0203 */
[----:B-1----:R-:W-:Y:S01]  /*0090*/  ISETP.GE.AND P0, PT, R0, UR7, PT ;  /* 0x0000000700007c0c */ /* 0x002fe2000bf06270 */
[----:B--2---:R-:W-:-:S05]  /*00a0*/  IMAD R7, R7, UR5, R2 ;  /* 0x0000000507077c24 */ /* 0x004fca000f8e0202 */
[----:B------:R-:W-:-:S13]  /*00b0*/  ISETP.GE.OR P0, PT, R7, UR6, P0 ;  /* 0x0000000607007c0c */ /* 0x000fda0008706670 */
[----:B------:R-:W-:Y:S05]  /*00c0*/  @P0 EXIT ;  /* 0x000000000000094d */ /* 0x000fea0003800000 */
[----:B------:R-:W0:Y:S01]  /*00d0*/  LDC.64 R2, c[0x0][0x380] ;  /* 0x0000e000ff027b82 */ /* 0x000e220000000a00 */
[----:B------:R-:W1:Y:S01]  /*00e0*/  LDCU.64 UR4, c[0x0][0x358] ;  /* 0x00006b00ff0477ac */ /* 0x000e620008000a00 */
[----:B------:R-:W-:-:S04]  /*00f0*/  IMAD R5, R0, UR6, R7 ;  /* 0x0000000600057c24 */ /* 0x000fc8000f8e0207 */
[----:B0-----:R-:W-:Y:S02]  /*0100*/  IMAD.WIDE R2, R5, 0x4, R2 ;  /* 0x0000000405027825 */ /* 0x001fe400078e0202 */
[----:B------:R-:W0:Y:S04]  /*0110*/  LDC.64 R4, c[0x0][0x388] ;  /* 0x0000e200ff047b82 */ /* 0x000e280000000a00 */
[----:B-1----:R-:W2:Y:S01]  /*0120*/  LDG.E R2, desc[UR4][R2.64] ;  /* 0x0000000402027981 */ /* 0x002ea2000c1e1900 */
[C---:B------:R-:W-:Y:S01]  /*0130*/  IADD3 R6, PT, PT, R7.reuse, 0x1, RZ ;  /* 0x0000000107067810 */ /* 0x040fe20007ffe0ff */
[----:B------:R-:W-:-:S03]  /*0140*/  IMAD R9, R7, UR7, R0 ;  /* 0x0000000707097c24 */ /* 0x000fc6000f8e0200 */
[----:B------:R-:W-:Y:S01]  /*0150*/  I2FP.F32.S32 R7, R6 ;  /* 0x0000000600077245 */ /* 0x000fe20000201400 */
[----:B0-----:R-:W-:-:S04]  /*0160*/  IMAD.WIDE R4, R9, 0x4, R4 ;  /* 0x0000000409047825 */ /* 0x001fc800078e0204 */
[----:B--2---:R-:W-:-:S05]  /*0170*/  FMUL R7, R2, R7 ;  /* 0x0000000702077220 */ /* 0x004fca0000400000 */
[----:B------:R-:W-:Y:S01]  /*0180*/  STG.E desc[UR4][R4.64], R7 ;  /* 0x0000000704007986 */ /* 0x000fe2000c101904 */
[----:B------:R-:W-:Y:S05]  /*0190*/  EXIT ;  /* 0x000000000000794d */ /* 0x000fea0003800000 */
.L_x_0:
[----:B------:R-:W-:-:S00]  /*01a0*/  BRA `(.L_x_0) ;  /* 0xfffffffc00fc7947 */ /* 0x000fc0000383ffff */
[----:B------:R-:W-:-:S00]  /*01b0*/  NOP ;  /* 0x0000000000007918 */ /* 0x000fc00000000000 */
        /* <DEDUP_REMOVED lines=12> */
.L_x_1:


//--------------------- .nv.shared.reserved.0     --------------------------
	.section	.nv.shared.reserved.0,"aw",@nobits
	.weak		__nv_reservedSMEM_offset_0_alias
	.size		__nv_reservedSMEM_offset_0_alias, 0, 64
	.other		__nv_reservedSMEM_offset_0_alias,@"STO_CUDA_RESERVED_SHARED STV_DEFAULT"
__nv_reservedSMEM_offset_0_alias:
	.zero		0
	.zero		64


//--------------------- .nv.constant0.my_function_kernel --------------------------
	.section	.nv.constant0.my_function_kernel,"a",@progbits
	.sectionflags	@""
	.align	4
.nv.constant0.my_function_kernel:
	.zero		924


//--------------------- SYMBOLS --------------------------

	.type		.nv.reservedSmem.offset0,@object
	.size		.nv.reservedSmem.offset0,0x4
